	.headerflags	@"EF_CUDA_TEXMODE_UNIFIED EF_CUDA_64BIT_ADDRESS EF_CUDA_ACCELERATORS EF_CUDA_SM90 EF_CUDA_VIRTUAL_SM(EF_CUDA_SM90)"
	.elftype	@"ET_EXEC"


//--------------------- .nv.info                  --------------------------
	.section	.nv.info,"",@"SHT_CUDA_INFO"
	.align	4


	//----- nvinfo : EIATTR_REGCOUNT
	.align		4
        /*0000*/ 	.byte	0x04, 0x2f
        /*0002*/ 	.short	(.L_3 - .L_2)
	.align		4
.L_2:
        /*0004*/ 	.word	index@(triton_poi_fused__native_batch_norm_legit_no_training_convolution_leaky_relu_10)
        /*0008*/ 	.word	0x0000001a


	//----- nvinfo : EIATTR_MIN_STACK_SIZE
	.align		4
.L_3:
        /*000c*/ 	.byte	0x04, 0x12
        /*000e*/ 	.short	(.L_5 - .L_4)
	.align		4
.L_4:
        /*0010*/ 	.word	index@(triton_poi_fused__native_batch_norm_legit_no_training_convolution_leaky_relu_10)
        /*0014*/ 	.word	0x00000000


	//----- nvinfo : EIATTR_FRAME_SIZE
	.align		4
.L_5:
        /*0018*/ 	.byte	0x04, 0x11
        /*001a*/ 	.short	(.L_7 - .L_6)
	.align		4
.L_6:
        /*001c*/ 	.word	index@(triton_poi_fused__native_batch_norm_legit_no_training_convolution_leaky_relu_10)
        /*0020*/ 	.word	0x00000000


	//----- nvinfo : EIATTR_MIN_STACK_SIZE
	.align		4
.L_7:
        /*0024*/ 	.byte	0x04, 0x12
        /*0026*/ 	.short	(.L_9 - .L_8)
	.align		4
.L_8:
        /*0028*/ 	.word	index@(triton_poi_fused__native_batch_norm_legit_no_training_convolution_leaky_relu_10)
        /*002c*/ 	.word	0x00000000
.L_9:


//--------------------- .nv.info.triton_poi_fused__native_batch_norm_legit_no_training_convolution_leaky_relu_10 --------------------------
	.section	.nv.info.triton_poi_fused__native_batch_norm_legit_no_training_convolution_leaky_relu_10,"",@"SHT_CUDA_INFO"
	.sectionflags	@""
	.align	4


	//----- nvinfo : EIATTR_CUDA_API_VERSION
	.align		4
        /*0000*/ 	.byte	0x04, 0x37
        /*0002*/ 	.short	(.L_11 - .L_10)
.L_10:
        /*0004*/ 	.word	0x0000007c


	//----- nvinfo : EIATTR_KPARAM_INFO
	.align		4
.L_11:
        /*0008*/ 	.byte	0x04, 0x17
        /*000a*/ 	.short	(.L_13 - .L_12)
.L_12:
        /*000c*/ 	.word	0x00000000
        /*0010*/ 	.short	0x0007
        /*0012*/ 	.short	0x0038
        /*0014*/ 	.byte	0x00, 0xf0, 0x11, 0x00


	//----- nvinfo : EIATTR_KPARAM_INFO
	.align		4
.L_13:
        /*0018*/ 	.byte	0x04, 0x17
        /*001a*/ 	.short	(.L_15 - .L_14)
.L_14:
        /*001c*/ 	.word	0x00000000
        /*0020*/ 	.short	0x0006
        /*0022*/ 	.short	0x0030
        /*0024*/ 	.byte	0x00, 0xf4, 0x21, 0x00


	//----- nvinfo : EIATTR_KPARAM_INFO
	.align		4
.L_15:
        /*0028*/ 	.byte	0x04, 0x17
        /*002a*/ 	.short	(.L_17 - .L_16)
.L_16:
        /*002c*/ 	.word	0x00000000
        /*0030*/ 	.short	0x0005
        /*0032*/ 	.short	0x0028
        /*0034*/ 	.byte	0x00, 0xf4, 0x21, 0x00


	//----- nvinfo : EIATTR_KPARAM_INFO
	.align		4
.L_17:
        /*0038*/ 	.byte	0x04, 0x17
        /*003a*/ 	.short	(.L_19 - .L_18)
.L_18:
        /*003c*/ 	.word	0x00000000
        /*0040*/ 	.short	0x0004
        /*0042*/ 	.short	0x0020
        /*0044*/ 	.byte	0x00, 0xf4, 0x21, 0x00


	//----- nvinfo : EIATTR_KPARAM_INFO
	.align		4
.L_19:
        /*0048*/ 	.byte	0x04, 0x17
        /*004a*/ 	.short	(.L_21 - .L_20)
.L_20:
        /*004c*/ 	.word	0x00000000
        /*0050*/ 	.short	0x0003
        /*0052*/ 	.short	0x0018
        /*0054*/ 	.byte	0x00, 0xf4, 0x21, 0x00


	//----- nvinfo : EIATTR_KPARAM_INFO
	.align		4
.L_21:
        /*0058*/ 	.byte	0x04, 0x17
        /*005a*/ 	.short	(.L_23 - .L_22)
.L_22:
        /*005c*/ 	.word	0x00000000
        /*0060*/ 	.short	0x0002
        /*0062*/ 	.short	0x0010
        /*0064*/ 	.byte	0x00, 0xf4, 0x21, 0x00


	//----- nvinfo : EIATTR_KPARAM_INFO
	.align		4
.L_23:
        /*0068*/ 	.byte	0x04, 0x17
        /*006a*/ 	.short	(.L_25 - .L_24)
.L_24:
        /*006c*/ 	.word	0x00000000
        /*0070*/ 	.short	0x0001
        /*0072*/ 	.short	0x0008
        /*0074*/ 	.byte	0x00, 0xf4, 0x21, 0x00


	//----- nvinfo : EIATTR_KPARAM_INFO
	.align		4
.L_25:
        /*0078*/ 	.byte	0x04, 0x17
        /*007a*/ 	.short	(.L_27 - .L_26)
.L_26:
        /*007c*/ 	.word	0x00000000
        /*0080*/ 	.short	0x0000
        /*0082*/ 	.short	0x0000
        /*0084*/ 	.byte	0x00, 0xf4, 0x21, 0x00


	//----- nvinfo : EIATTR_SPARSE_MMA_MASK
	.align		4
.L_27:
        /*0088*/ 	.byte	0x03, 0x50
        /*008a*/ 	.short	0x0000


	//----- nvinfo : EIATTR_MAXREG_COUNT
	.align		4
        /*008c*/ 	.byte	0x03, 0x1b
        /*008e*/ 	.short	0x00ff


	//----- nvinfo : EIATTR_EXIT_INSTR_OFFSETS
	.align		4
        /*0090*/ 	.byte	0x04, 0x1c
        /*0092*/ 	.short	(.L_29 - .L_28)


	//   ....[0]....
.L_28:
        /*0094*/ 	.word	0x00000490


	//   ....[1]....
        /*0098*/ 	.word	0x000004b0


	//----- nvinfo : EIATTR_REQNTID
	.align		4
.L_29:
        /*009c*/ 	.byte	0x04, 0x10
        /*009e*/ 	.short	(.L_31 - .L_30)
.L_30:
        /*00a0*/ 	.word	0x00000080
        /*00a4*/ 	.word	0x00000001
        /*00a8*/ 	.word	0x00000001


	//----- nvinfo : EIATTR_CBANK_PARAM_SIZE
	.align		4
.L_31:
        /*00ac*/ 	.byte	0x03, 0x19
        /*00ae*/ 	.short	0x003c


	//----- nvinfo : EIATTR_PARAM_CBANK
	.align		4
        /*00b0*/ 	.byte	0x04, 0x0a
        /*00b2*/ 	.short	(.L_33 - .L_32)
	.align		4
.L_32:
        /*00b4*/ 	.word	index@(.nv.constant0.triton_poi_fused__native_batch_norm_legit_no_training_convolution_leaky_relu_10)
        /*00b8*/ 	.short	0x0210
        /*00ba*/ 	.short	0x003c


	//----- nvinfo : EIATTR_SW_WAR
	.align		4
.L_33:
        /*00bc*/ 	.byte	0x04, 0x36
        /*00be*/ 	.short	(.L_35 - .L_34)
.L_34:
        /*00c0*/ 	.word	0x00000008
.L_35:


//--------------------- .nv.callgraph             --------------------------
	.section	.nv.callgraph,"",@"SHT_CUDA_CALLGRAPH"
	.align	4
	.sectionentsize	8
	.align		4
        /*0000*/ 	.word	0x00000000
	.align		4
        /*0004*/ 	.word	0xffffffff
	.align		4
        /*0008*/ 	.word	0x00000000
	.align		4
        /*000c*/ 	.word	0xfffffffe
	.align		4
        /*0010*/ 	.word	0x00000000
	.align		4
        /*0014*/ 	.word	0xfffffffd
	.align		4
        /*0018*/ 	.word	0x00000000
	.align		4
        /*001c*/ 	.word	0xfffffffc


//--------------------- .nv.constant4             --------------------------
	.section	.nv.constant4,"a",@progbits
	.align	8
	.align		8
.nv.constant4:
        /*0000*/ 	.dword	_$_str
	.align		8
        /*0008*/ 	.dword	_$_str_$_2


//--------------------- .text.triton_poi_fused__native_batch_norm_legit_no_training_convolution_leaky_relu_10 --------------------------
	.section	.text.triton_poi_fused__native_batch_norm_legit_no_training_convolution_leaky_relu_10,"ax",@progbits
	.align	128
        .global         triton_poi_fused__native_batch_norm_legit_no_training_convolution_leaky_relu_10
        .type           triton_poi_fused__native_batch_norm_legit_no_training_convolution_leaky_relu_10,@function
        .size           triton_poi_fused__native_batch_norm_legit_no_training_convolution_leaky_relu_10,(.L_x_1 - triton_poi_fused__native_batch_norm_legit_no_training_convolution_leaky_relu_10)
        .other          triton_poi_fused__native_batch_norm_legit_no_training_convolution_leaky_relu_10,@"STO_CUDA_ENTRY STV_DEFAULT"
triton_poi_fused__native_batch_norm_legit_no_training_convolution_leaky_relu_10:
.text.triton_poi_fused__native_batch_norm_legit_no_training_convolution_leaky_relu_10:
[----:B------:R-:W0:Y:S01]  /*0000*/  LDC R1, c[0x0][0x28] ;  /* 0x00000a00ff017b82 */ /* 0x000e220000000800 */
[----:B------:R-:W1:Y:S07]  /*0010*/  S2R R0, SR_TID.X ;  /* 0x0000000000007919 */ /* 0x000e6e0000002100 */
[----:B------:R-:W2:Y:S01]  /*0020*/  LDC.64 R2, c[0x0][0x230] ;  /* 0x00008c00ff027b82 */ /* 0x000ea20000000a00 */
[----:B------:R-:W-:Y:S01]  /*0030*/  ULDC.64 UR4, c[0x0][0x208] ;  /* 0x0000820000047ab9 */ /* 0x000fe20000000a00 */
[----:B------:R-:W3:Y:S06]  /*0040*/  S2R R7, SR_CTAID.X ;  /* 0x0000000000077919 */ /* 0x000eec0000002500 */
[----:B------:R-:W4:Y:S08]  /*0050*/  LDC.64 R16, c[0x0][0x220] ;  /* 0x00008800ff107b82 */ /* 0x000f300000000a00 */
[----:B------:R-:W5:Y:S08]  /*0060*/  LDC.64 R10, c[0x0][0x210] ;  /* 0x00008400ff0a7b82 */ /* 0x000f700000000a00 */
[----:B------:R-:W5:Y:S01]  /*0070*/  LDC.64 R18, c[0x0][0x228] ;  /* 0x00008a00ff127b82 */ /* 0x000f620000000a00 */
[----:B-1----:R-:W-:-:S07]  /*0080*/  SHF.L.U32 R0, R0, 0x1, RZ ;  /* 0x0000000100007819 */ /* 0x002fce00000006ff */
[----:B------:R-:W1:Y:S01]  /*0090*/  LDC.64 R20, c[0x0][0x238] ;  /* 0x00008e00ff147b82 */ /* 0x000e620000000a00 */
[----:B---3--:R-:W-:Y:S02]  /*00a0*/  SHF.R.S32.HI R5, RZ, 0x17, R7 ;  /* 0x00000017ff057819 */ /* 0x008fe40000011407 */
[----:B------:R-:W-:Y:S02]  /*00b0*/  LOP3.LUT R0, R0, 0xfe, RZ, 0xc0, !PT ;  /* 0x000000fe00007812 */ /* 0x000fe400078ec0ff */
[----:B------:R-:W-:-:S03]  /*00c0*/  SGXT R5, R5, 0x1 ;  /* 0x000000010505781a */ /* 0x000fc60000000200 */
[----:B------:R-:W3:Y:S01]  /*00d0*/  LDC.64 R14, c[0x0][0x240] ;  /* 0x00009000ff0e7b82 */ /* 0x000ee20000000a00 */
[----:B------:R-:W-:-:S04]  /*00e0*/  LEA R0, R7, R0, 0x8 ;  /* 0x0000000007007211 */ /* 0x000fc800078e40ff */
[----:B------:R-:W-:Y:S02]  /*00f0*/  LEA.HI R5, R5, R0, RZ, 0x8 ;  /* 0x0000000005057211 */ /* 0x000fe400078f40ff */
[----:B------:R-:W-:Y:S02]  /*0100*/  ISETP.GE.AND P0, PT, R0, 0x400, PT ;  /* 0x000004000000780c */ /* 0x000fe40003f06270 */
[----:B------:R-:W-:-:S04]  /*0110*/  LOP3.LUT R5, R5, 0xffffff00, RZ, 0xc0, !PT ;  /* 0xffffff0005057812 */ /* 0x000fc800078ec0ff */
[----:B------:R-:W-:Y:S02]  /*0120*/  IADD3 R12, R0, -R5, RZ ;  /* 0x80000005000c7210 */ /* 0x000fe40007ffe0ff */
[----:B------:R-:W-:-:S03]  /*0130*/  CS2R R4, SRZ ;  /* 0x0000000000047805 */ /* 0x000fc6000001ff00 */
[----:B--2---:R-:W-:-:S05]  /*0140*/  IMAD.WIDE R2, R12, 0x4, R2 ;  /* 0x000000040c027825 */ /* 0x004fca00078e0202 */
[----:B------:R2:W3:Y:S01]  /*0150*/  @!P0 LDG.E.EL.64 R4, desc[UR4][R2.64] ;  /* 0x0000000402048981 */ /* 0x0004e2000c2e1b00 */
[----:B------:R-:W-:Y:S02]  /*0160*/  CS2R R6, SRZ ;  /* 0x0000000000067805 */ /* 0x000fe4000001ff00 */
[----:B------:R-:W-:Y:S01]  /*0170*/  CS2R R8, SRZ ;  /* 0x0000000000087805 */ /* 0x000fe2000001ff00 */
[----:B----4-:R-:W-:-:S04]  /*0180*/  IMAD.WIDE R16, R12, 0x4, R16 ;  /* 0x000000040c107825 */ /* 0x010fc800078e0210 */
[----:B0----5:R-:W-:Y:S01]  /*0190*/  IMAD.WIDE R18, R12, 0x4, R18 ;  /* 0x000000040c127825 */ /* 0x021fe200078e0212 */
[----:B------:R0:W4:Y:S03]  /*01a0*/  @!P0 LDG.E.EL.64 R6, desc[UR4][R16.64] ;  /* 0x0000000410068981 */ /* 0x000126000c2e1b00 */
[----:B--2---:R-:W-:Y:S01]  /*01b0*/  IMAD.WIDE R2, R0, 0x4, R10 ;  /* 0x0000000400027825 */ /* 0x004fe200078e020a */
[----:B------:R-:W-:-:S04]  /*01c0*/  CS2R R10, SRZ ;  /* 0x00000000000a7805 */ /* 0x000fc8000001ff00 */
[----:B------:R-:W4:Y:S01]  /*01d0*/  @!P0 LDG.E.64 R8, desc[UR4][R2.64] ;  /* 0x0000000402088981 */ /* 0x000f22000c1e1b00 */
[----:B-1----:R-:W-:-:S03]  /*01e0*/  IMAD.WIDE R20, R12, 0x4, R20 ;  /* 0x000000040c147825 */ /* 0x002fc600078e0214 */
[----:B------:R-:W2:Y:S01]  /*01f0*/  @!P0 LDG.E.EL.64 R10, desc[UR4][R18.64] ;  /* 0x00000004120a8981 */ /* 0x000ea2000c2e1b00 */
[----:B---3--:R-:W-:Y:S01]  /*0200*/  IMAD.WIDE R22, R12, 0x4, R14 ;  /* 0x000000040c167825 */ /* 0x008fe200078e020e */
[----:B------:R-:W-:Y:S02]  /*0210*/  CS2R R12, SRZ ;  /* 0x00000000000c7805 */ /* 0x000fe4000001ff00 */
[----:B------:R-:W-:-:S04]  /*0220*/  CS2R R14, SRZ ;  /* 0x00000000000e7805 */ /* 0x000fc8000001ff00 */
[----:B------:R-:W3:Y:S04]  /*0230*/  @!P0 LDG.E.EL.64 R12, desc[UR4][R20.64] ;  /* 0x00000004140c8981 */ /* 0x000ee8000c2e1b00 */
[----:B------:R-:W3:Y:S01]  /*0240*/  @!P0 LDG.E.EL.64 R14, desc[UR4][R22.64] ;  /* 0x00000004160e8981 */ /* 0x000ee2000c2e1b00 */
[----:B------:R-:W-:Y:S01]  /*0250*/  FADD R4, R4, 9.9999997473787516356e-06 ;  /* 0x3727c5ac04047421 */ /* 0x000fe20000000000 */
[----:B------:R-:W-:-:S03]  /*0260*/  FADD R5, R5, 9.9999997473787516356e-06 ;  /* 0x3727c5ac05057421 */ /* 0x000fc60000000000 */
[----:B0-----:R-:W0:Y:S08]  /*0270*/  MUFU.SQRT R16, R4 ;  /* 0x0000000400107308 */ /* 0x001e300000002000 */
[----:B------:R-:W1:Y:S01]  /*0280*/  MUFU.SQRT R17, R5 ;  /* 0x0000000500117308 */ /* 0x000e620000002000 */
[C---:B0-----:R-:W-:Y:S02]  /*0290*/  FSETP.GT.AND P1, PT, R16.reuse, 8.50705917302346158658e+37, PT ;  /* 0x7e8000001000780b */ /* 0x041fe40003f24000 */
[----:B------:R-:W-:-:S02]  /*02a0*/  FSETP.GEU.AND P3, PT, R16, 1.175494350822287508e-38, PT ;  /* 0x008000001000780b */ /* 0x000fc40003f6e000 */
[C---:B-1----:R-:W-:Y:S02]  /*02b0*/  FSETP.GT.AND P2, PT, R17.reuse, 8.50705917302346158658e+37, PT ;  /* 0x7e8000001100780b */ /* 0x042fe40003f44000 */
[----:B------:R-:W-:-:S07]  /*02c0*/  FSETP.GEU.AND P4, PT, R17, 1.175494350822287508e-38, PT ;  /* 0x008000001100780b */ /* 0x000fce0003f8e000 */
[----:B------:R-:W-:Y:S01]  /*02d0*/  @P1 FMUL R16, R16, 0.25 ;  /* 0x3e80000010101820 */ /* 0x000fe20000400000 */
[----:B------:R-:W-:-:S03]  /*02e0*/  HFMA2.MMA R4, -RZ, RZ, 1.625, 0 ;  /* 0x3e800000ff047435 */ /* 0x000fc600000001ff */
[----:B------:R-:W-:Y:S01]  /*02f0*/  @!P3 FMUL R16, R16, 16777216 ;  /* 0x4b8000001010b820 */ /* 0x000fe20000400000 */
[----:B------:R-:W-:-:S04]  /*0300*/  @P2 FMUL R17, R17, 0.25 ;  /* 0x3e80000011112820 */ /* 0x000fc80000400000 */
[----:B------:R-:W-:Y:S01]  /*0310*/  @!P4 FMUL R17, R17, 16777216 ;  /* 0x4b8000001111c820 */ /* 0x000fe20000400000 */
[----:B------:R-:W0:Y:S01]  /*0320*/  MUFU.RCP R16, R16 ;  /* 0x0000001000107308 */ /* 0x000e220000001000 */
[----:B------:R-:W-:-:S07]  /*0330*/  FSEL R5, R4, 1, P1 ;  /* 0x3f80000004057808 */ /* 0x000fce0000800000 */
[----:B------:R-:W1:Y:S01]  /*0340*/  MUFU.RCP R17, R17 ;  /* 0x0000001100117308 */ /* 0x000e620000001000 */
[----:B------:R-:W-:Y:S01]  /*0350*/  FSEL R4, R4, 1, P2 ;  /* 0x3f80000004047808 */ /* 0x000fe20001000000 */
[----:B------:R-:W-:Y:S01]  /*0360*/  @!P3 FMUL R5, R5, 16777216 ;  /* 0x4b8000000505b820 */ /* 0x000fe20000400000 */
[----:B----4-:R-:W-:Y:S01]  /*0370*/  FADD R7, R7, R9 ;  /* 0x0000000907077221 */ /* 0x010fe20000000000 */
[----:B------:R-:W-:Y:S02]  /*0380*/  FADD R6, R6, R8 ;  /* 0x0000000806067221 */ /* 0x000fe40000000000 */
[----:B------:R-:W-:Y:S01]  /*0390*/  @!P4 FMUL R4, R4, 16777216 ;  /* 0x4b8000000404c820 */ /* 0x000fe20000400000 */
[----:B0-----:R-:W-:Y:S01]  /*03a0*/  FMUL R9, R16, R5 ;  /* 0x0000000510097220 */ /* 0x001fe20000400000 */
[----:B--2---:R-:W-:Y:S01]  /*03b0*/  FADD R11, R7, -R11 ;  /* 0x8000000b070b7221 */ /* 0x004fe20000000000 */
[----:B------:R-:W-:Y:S01]  /*03c0*/  FADD R10, R6, -R10 ;  /* 0x8000000a060a7221 */ /* 0x000fe20000000000 */
[----:B-1----:R-:W-:-:S02]  /*03d0*/  FMUL R8, R17, R4 ;  /* 0x0000000411087220 */ /* 0x002fc40000400000 */
[----:B------:R-:W0:Y:S01]  /*03e0*/  LDC.64 R4, c[0x0][0x218] ;  /* 0x00008600ff047b82 */ /* 0x000e220000000a00 */
[----:B------:R-:W-:Y:S01]  /*03f0*/  FMUL R9, R10, R9 ;  /* 0x000000090a097220 */ /* 0x000fe20000400000 */
[----:B------:R-:W-:-:S03]  /*0400*/  FMUL R8, R11, R8 ;  /* 0x000000080b087220 */ /* 0x000fc60000400000 */
[----:B---3--:R-:W-:Y:S01]  /*0410*/  FFMA R12, R9, R12, R14 ;  /* 0x0000000c090c7223 */ /* 0x008fe2000000000e */
[----:B------:R-:W-:-:S04]  /*0420*/  FFMA R13, R8, R13, R15 ;  /* 0x0000000d080d7223 */ /* 0x000fc8000000000f */
[C---:B------:R-:W-:Y:S02]  /*0430*/  FSETP.GT.AND P1, PT, R12.reuse, RZ, PT ;  /* 0x000000ff0c00720b */ /* 0x040fe40003f24000 */
[----:B------:R-:W-:Y:S01]  /*0440*/  FSETP.GT.AND P2, PT, R13, RZ, PT ;  /* 0x000000ff0d00720b */ /* 0x000fe20003f44000 */
[----:B------:R1:W-:Y:S10]  /*0450*/  @!P0 STG.E.64 desc[UR4][R2.64], R6 ;  /* 0x0000000602008986 */ /* 0x0003f4000c101b04 */
[----:B------:R-:W-:Y:S01]  /*0460*/  @!P1 FMUL R12, R12, 0.20000000298023223877 ;  /* 0x3e4ccccd0c0c9820 */ /* 0x000fe20000400000 */
[----:B0-----:R-:W-:-:S04]  /*0470*/  IMAD.WIDE R4, R0, 0x4, R4 ;  /* 0x0000000400047825 */ /* 0x001fc800078e0204 */
[----:B------:R-:W-:Y:S01]  /*0480*/  @!P2 FMUL R13, R13, 0.20000000298023223877 ;  /* 0x3e4ccccd0d0da820 */ /* 0x000fe20000400000 */
[----:B------:R-:W-:Y:S06]  /*0490*/  @P0 EXIT ;  /* 0x000000000000094d */ /* 0x000fec0003800000 */
[----:B------:R-:W-:Y:S01]  /*04a0*/  STG.E.64 desc[UR4][R4.64], R12 ;  /* 0x0000000c04007986 */ /* 0x000fe2000c101b04 */
[----:B------:R-:W-:Y:S05]  /*04b0*/  EXIT ;  /* 0x000000000000794d */ /* 0x000fea0003800000 */
.L_x_0:
[----:B------:R-:W-:-:S00]  /*04c0*/  BRA `(.L_x_0) ;  /* 0xfffffffc00fc7947 */ /* 0x000fc0000383ffff */
[----:B------:R-:W-:-:S00]  /*04d0*/  NOP ;  /* 0x0000000000007918 */ /* 0x000fc00000000000 */
        /* <DEDUP_REMOVED lines=10> */
.L_x_1:


//--------------------- .nv.global.init           --------------------------
	.section	.nv.global.init,"aw",@progbits
.nv.global.init:
	.type		_$_str,@object
	.size		_$_str,(_$_str_$_2 - _$_str)
_$_str:
        /*0000*/ 	.byte	0x5f, 0x5f, 0x43, 0x55, 0x44, 0x41, 0x5f, 0x46, 0x54, 0x5a, 0x00
	.type		_$_str_$_2,@object
	.size		_$_str_$_2,(.L_1 - _$_str_$_2)
_$_str_$_2:
        /*000b*/ 	.byte	0x5f, 0x5f, 0x43, 0x55, 0x44, 0x41, 0x5f, 0x50, 0x52, 0x45, 0x43, 0x5f, 0x53, 0x51, 0x52, 0x54
        /*001b*/ 	.byte	0x00
.L_1:


//--------------------- .nv.constant0.triton_poi_fused__native_batch_norm_legit_no_training_convolution_leaky_relu_10 --------------------------
	.section	.nv.constant0.triton_poi_fused__native_batch_norm_legit_no_training_convolution_leaky_relu_10,"a",@progbits
	.sectionflags	@""
	.align	4
.nv.constant0.triton_poi_fused__native_batch_norm_legit_no_training_convolution_leaky_relu_10:
	.zero		588
